//
// Generated by NVIDIA NVVM Compiler
//
// Compiler Build ID: CL-36424714
// Cuda compilation tools, release 13.0, V13.0.88
// Based on NVVM 20.0.0
//

.version 9.0
.target sm_100
.address_size 64

	// .globl	_Z6vecAddPiS_S_

.visible .entry _Z6vecAddPiS_S_(
	.param .u64 .ptr .align 1 _Z6vecAddPiS_S__param_0,
	.param .u64 .ptr .align 1 _Z6vecAddPiS_S__param_1,
	.param .u64 .ptr .align 1 _Z6vecAddPiS_S__param_2
)
{
	.reg .pred 	%p<2>;
	.reg .b32 	%r<8>;
	.reg .b64 	%rd<11>;

	ld.param.u64 	%rd1, [_Z6vecAddPiS_S__param_0];
	ld.param.u64 	%rd2, [_Z6vecAddPiS_S__param_1];
	ld.param.u64 	%rd3, [_Z6vecAddPiS_S__param_2];
	mov.u32 	%r2, %ctaid.x;
	mov.u32 	%r3, %ntid.x;
	mov.u32 	%r4, %tid.x;
	mad.lo.s32 	%r1, %r2, %r3, %r4;
	setp.gt.s32 	%p1, %r1, 239;
	@%p1 bra 	$L__BB0_2;
	cvta.to.global.u64 	%rd4, %rd1;
	cvta.to.global.u64 	%rd5, %rd2;
	cvta.to.global.u64 	%rd6, %rd3;
	mul.wide.s32 	%rd7, %r1, 4;
	add.s64 	%rd8, %rd4, %rd7;
	ld.global.u32 	%r5, [%rd8];
	add.s64 	%rd9, %rd5, %rd7;
	ld.global.u32 	%r6, [%rd9];
	add.s32 	%r7, %r6, %r5;
	add.s64 	%rd10, %rd6, %rd7;
	st.global.u32 	[%rd10], %r7;
$L__BB0_2:
	ret;

}


// ===== COMPILED SASS (sm_100) =====

	.target	sm_100

	.elftype	@"ET_EXEC"


//--------------------- .note.nv.tkinfo           --------------------------
	.section	.note.nv.tkinfo,"",@"SHT_NOTE"
	.sectionflags	@"SHF_NOTE_NV_TKINFO"
	.tkinfo
        /*0018*/ 	.word	0x00000002
        /*0030*/ 	.string	""
        /*0030*/ 	.string	"ptxas"
        /*0030*/ 	.string	"Cuda compilation tools, release 13.0, V13.0.88"
        /*0030*/ 	.string	"Build cuda_13.0.r13.0/compiler.36424714_0"
        /*0030*/ 	.string	"-arch sm_100 -m 64 "



//--------------------- .note.nv.cuinfo           --------------------------
	.section	.note.nv.cuinfo,"",@"SHT_NOTE"
	.sectionflags	@"SHF_NOTE_NV_CUINFO"
        /*0018*/ 	.short	0x0002
        /*001a*/ 	.short	0x0064
        /*001c*/ 	.short	0x0082
	.zero		2


//--------------------- .nv.info                  --------------------------
	.section	.nv.info,"",@"SHT_CUDA_INFO"
	.align	4


	//----- nvinfo : EIATTR_REGCOUNT
	.align		4
        /*0000*/ 	.byte	0x04, 0x2f
        /*0002*/ 	.short	(.L_1 - .L_0)
	.align		4
.L_0:
        /*0004*/ 	.word	index@(_Z6vecAddPiS_S_)
        /*0008*/ 	.word	0x0000000c


	//----- nvinfo : EIATTR_FRAME_SIZE
	.align		4
.L_1:
        /*000c*/ 	.byte	0x04, 0x11
        /*000e*/ 	.short	(.L_3 - .L_2)
	.align		4
.L_2:
        /*0010*/ 	.word	index@(_Z6vecAddPiS_S_)
        /*0014*/ 	.word	0x00000000


	//----- nvinfo : EIATTR_MIN_STACK_SIZE
	.align		4
.L_3:
        /*0018*/ 	.byte	0x04, 0x12
        /*001a*/ 	.short	(.L_5 - .L_4)
	.align		4
.L_4:
        /*001c*/ 	.word	index@(_Z6vecAddPiS_S_)
        /*0020*/ 	.word	0x00000000
.L_5:


//--------------------- .nv.compat                --------------------------
	.section	.nv.compat,"",@"SHT_CUDA_COMPAT_INFO"
	.align	4
        /*0000*/ 	.byte	0x02, 0x09, 0x00, 0x00, 0x02, 0x02, 0x01, 0x00, 0x02, 0x05, 0x05, 0x00, 0x03, 0x07, 0x01, 0x01
        /*0010*/ 	.byte	0x02, 0x03, 0x00, 0x00, 0x02, 0x06, 0x01, 0x00, 0x04, 0x0b, 0x08, 0x00, 0x09, 0x00, 0x00, 0x00
        /*0020*/ 	.byte	0x00, 0x00, 0x00, 0x00


//--------------------- .nv.info._Z6vecAddPiS_S_  --------------------------
	.section	.nv.info._Z6vecAddPiS_S_,"",@"SHT_CUDA_INFO"
	.sectionflags	@""
	.align	4


	//----- nvinfo : EIATTR_CUDA_API_VERSION
	.align		4
        /*0000*/ 	.byte	0x04, 0x37
        /*0002*/ 	.short	(.L_7 - .L_6)
.L_6:
        /*0004*/ 	.word	0x00000082


	//----- nvinfo : EIATTR_KPARAM_INFO
	.align		4
.L_7:
        /*0008*/ 	.byte	0x04, 0x17
        /*000a*/ 	.short	(.L_9 - .L_8)
.L_8:
        /*000c*/ 	.word	0x00000000
        /*0010*/ 	.short	0x0002
        /*0012*/ 	.short	0x0010
        /*0014*/ 	.byte	0x00, 0xf5, 0x21, 0x00


	//----- nvinfo : EIATTR_KPARAM_INFO
	.align		4
.L_9:
        /*0018*/ 	.byte	0x04, 0x17
        /*001a*/ 	.short	(.L_11 - .L_10)
.L_10:
        /*001c*/ 	.word	0x00000000
        /*0020*/ 	.short	0x0001
        /*0022*/ 	.short	0x0008
        /*0024*/ 	.byte	0x00, 0xf5, 0x21, 0x00


	//----- nvinfo : EIATTR_KPARAM_INFO
	.align		4
.L_11:
        /*0028*/ 	.byte	0x04, 0x17
        /*002a*/ 	.short	(.L_13 - .L_12)
.L_12:
        /*002c*/ 	.word	0x00000000
        /*0030*/ 	.short	0x0000
        /*0032*/ 	.short	0x0000
        /*0034*/ 	.byte	0x00, 0xf5, 0x21, 0x00


	//----- nvinfo : EIATTR_SPARSE_MMA_MASK
	.align		4
.L_13:
        /*0038*/ 	.byte	0x03, 0x50
        /*003a*/ 	.short	0x0000


	//----- nvinfo : EIATTR_MAXREG_COUNT
	.align		4
        /*003c*/ 	.byte	0x03, 0x1b
        /*003e*/ 	.short	0x00ff


	//----- nvinfo : EIATTR_MERCURY_ISA_VERSION
	.align		4
        /*0040*/ 	.byte	0x03, 0x5f
        /*0042*/ 	.short	0x0101


	//----- nvinfo : EIATTR_VRC_CTA_INIT_COUNT
	.align		4
        /*0044*/ 	.byte	0x02, 0x4a
	.zero		1
	.zero		1


	//----- nvinfo : EIATTR_EXIT_INSTR_OFFSETS
	.align		4
        /*0048*/ 	.byte	0x04, 0x1c
        /*004a*/ 	.short	(.L_15 - .L_14)


	//   ....[0]....
.L_14:
        /*004c*/ 	.word	0x00000060


	//   ....[1]....
        /*0050*/ 	.word	0x00000120


	//----- nvinfo : EIATTR_CBANK_PARAM_SIZE
	.align		4
.L_15:
        /*0054*/ 	.byte	0x03, 0x19
        /*0056*/ 	.short	0x0018


	//----- nvinfo : EIATTR_PARAM_CBANK
	.align		4
        /*0058*/ 	.byte	0x04, 0x0a
        /*005a*/ 	.short	(.L_17 - .L_16)
	.align		4
.L_16:
        /*005c*/ 	.word	index@(.nv.constant0._Z6vecAddPiS_S_)
        /*0060*/ 	.short	0x0380
        /*0062*/ 	.short	0x0018


	//----- nvinfo : EIATTR_SW_WAR
	.align		4
.L_17:
        /*0064*/ 	.byte	0x04, 0x36
        /*0066*/ 	.short	(.L_19 - .L_18)
.L_18:
        /*0068*/ 	.word	0x00000008
.L_19:


//--------------------- .nv.callgraph             --------------------------
	.section	.nv.callgraph,"",@"SHT_CUDA_CALLGRAPH"
	.align	4
	.sectionentsize	8
	.align		4
        /*0000*/ 	.word	0x00000000
	.align		4
        /*0004*/ 	.word	0xffffffff
	.align		4
        /*0008*/ 	.word	0x00000000
	.align		4
        /*000c*/ 	.word	0xfffffffe
	.align		4
        /*0010*/ 	.word	0x00000000
	.align		4
        /*0014*/ 	.word	0xfffffffd
	.align		4
        /*0018*/ 	.word	0x00000000
	.align		4
        /*001c*/ 	.word	0xfffffffc


//--------------------- .text._Z6vecAddPiS_S_     --------------------------
	.section	.text._Z6vecAddPiS_S_,"ax",@progbits
	.align	128
        .global         _Z6vecAddPiS_S_
        .type           _Z6vecAddPiS_S_,@function
        .size           _Z6vecAddPiS_S_,(.L_x_1 - _Z6vecAddPiS_S_)
        .other          _Z6vecAddPiS_S_,@"STO_CUDA_ENTRY STV_DEFAULT"
_Z6vecAddPiS_S_:
.text._Z6vecAddPiS_S_:
[----:B------:R-:W-:Y:S01]  /*0000*/  LDC R1, c[0x0][0x37c] ;  /* 0x0000df00ff017b82 */ /* 0x000fe20000000800 */
[----:B------:R-:W0:Y:S07]  /*0010*/  S2R R0, SR_TID.X ;  /* 0x0000000000007919 */ /* 0x000e2e0000002100 */
[----:B------:R-:W0:Y:S08]  /*0020*/  S2UR UR4, SR_CTAID.X ;  /* 0x00000000000479c3 */ /* 0x000e300000002500 */
[----:B------:R-:W0:Y:S02]  /*0030*/  LDC R9, c[0x0][0x360] ;  /* 0x0000d800ff097b82 */ /* 0x000e240000000800 */
[----:B0-----:R-:W-:-:S05]  /*0040*/  IMAD R9, R9, UR4, R0 ;  /* 0x0000000409097c24 */ /* 0x001fca000f8e0200 */
[----:B------:R-:W-:-:S13]  /*0050*/  ISETP.GT.AND P0, PT, R9, 0xef, PT ;  /* 0x000000ef0900780c */ /* 0x000fda0003f04270 */
[----:B------:R-:W-:Y:S05]  /*0060*/  @P0 EXIT ;  /* 0x000000000000094d */ /* 0x000fea0003800000 */
[----:B------:R-:W0:Y:S01]  /*0070*/  LDC.64 R2, c[0x0][0x380] ;  /* 0x0000e000ff027b82 */ /* 0x000e220000000a00 */
[----:B------:R-:W1:Y:S07]  /*0080*/  LDCU.64 UR4, c[0x0][0x358] ;  /* 0x00006b00ff0477ac */ /* 0x000e6e0008000a00 */
[----:B------:R-:W2:Y:S08]  /*0090*/  LDC.64 R4, c[0x0][0x388] ;  /* 0x0000e200ff047b82 */ /* 0x000eb00000000a00 */
[----:B------:R-:W3:Y:S01]  /*00a0*/  LDC.64 R6, c[0x0][0x390] ;  /* 0x0000e400ff067b82 */ /* 0x000ee20000000a00 */
[----:B0-----:R-:W-:-:S06]  /*00b0*/  IMAD.WIDE R2, R9, 0x4, R2 ;  /* 0x0000000409027825 */ /* 0x001fcc00078e0202 */
[----:B-1----:R-:W4:Y:S01]  /*00c0*/  LDG.E R2, desc[UR4][R2.64] ;  /* 0x0000000402027981 */ /* 0x002f22000c1e1900 */
[----:B--2---:R-:W-:-:S06]  /*00d0*/  IMAD.WIDE R4, R9, 0x4, R4 ;  /* 0x0000000409047825 */ /* 0x004fcc00078e0204 */
[----:B------:R-:W4:Y:S01]  /*00e0*/  LDG.E R5, desc[UR4][R4.64] ;  /* 0x0000000404057981 */ /* 0x000f22000c1e1900 */
[----:B---3--:R-:W-:Y:S01]  /*00f0*/  IMAD.WIDE R6, R9, 0x4, R6 ;  /* 0x0000000409067825 */ /* 0x008fe200078e0206 */
[----:B----4-:R-:W-:-:S05]  /*0100*/  IADD3 R9, PT, PT, R2, R5, RZ ;  /* 0x0000000502097210 */ /* 0x010fca0007ffe0ff */
[----:B------:R-:W-:Y:S01]  /*0110*/  STG.E desc[UR4][R6.64], R9 ;  /* 0x0000000906007986 */ /* 0x000fe2000c101904 */
[----:B------:R-:W-:Y:S05]  /*0120*/  EXIT ;  /* 0x000000000000794d */ /* 0x000fea0003800000 */
.L_x_0:
[----:B------:R-:W-:-:S00]  /*0130*/  BRA `(.L_x_0) ;  /* 0xfffffffc00fc7947 */ /* 0x000fc0000383ffff */
[----:B------:R-:W-:-:S00]  /*0140*/  NOP ;  /* 0x0000000000007918 */ /* 0x000fc00000000000 */
        /* <DEDUP_REMOVED lines=11> */
.L_x_1:


//--------------------- .nv.shared.reserved.0     --------------------------
	.section	.nv.shared.reserved.0,"aw",@nobits
	.weak		__nv_reservedSMEM_offset_0_alias
	.size		__nv_reservedSMEM_offset_0_alias, 0, 64
	.other		__nv_reservedSMEM_offset_0_alias,@"STO_CUDA_RESERVED_SHARED STV_DEFAULT"
__nv_reservedSMEM_offset_0_alias:
	.zero		0
	.zero		64


//--------------------- .nv.constant0._Z6vecAddPiS_S_ --------------------------
	.section	.nv.constant0._Z6vecAddPiS_S_,"a",@progbits
	.sectionflags	@""
	.align	4
.nv.constant0._Z6vecAddPiS_S_:
	.zero		920


//--------------------- SYMBOLS --------------------------

	.type		.nv.reservedSmem.offset0,@object
	.size		.nv.reservedSmem.offset0,0x4
